//
// Generated by NVIDIA NVVM Compiler
//
// Compiler Build ID: CL-36424714
// Cuda compilation tools, release 13.0, V13.0.88
// Based on NVVM 20.0.0
//

.version 9.0
.target sm_100
.address_size 64

	// .globl	_Z30thisIsBasicallyAShaderInMyBookiPcS_S_

.visible .entry _Z30thisIsBasicallyAShaderInMyBookiPcS_S_(
	.param .u32 _Z30thisIsBasicallyAShaderInMyBookiPcS_S__param_0,
	.param .u64 .ptr .align 1 _Z30thisIsBasicallyAShaderInMyBookiPcS_S__param_1,
	.param .u64 .ptr .align 1 _Z30thisIsBasicallyAShaderInMyBookiPcS_S__param_2,
	.param .u64 .ptr .align 1 _Z30thisIsBasicallyAShaderInMyBookiPcS_S__param_3
)
{
	.reg .pred 	%p<3>;
	.reg .b16 	%rs<3>;
	.reg .b32 	%r<7>;
	.reg .b64 	%rd<10>;

	ld.param.u32 	%r2, [_Z30thisIsBasicallyAShaderInMyBookiPcS_S__param_0];
	ld.param.u64 	%rd2, [_Z30thisIsBasicallyAShaderInMyBookiPcS_S__param_1];
	ld.param.u64 	%rd3, [_Z30thisIsBasicallyAShaderInMyBookiPcS_S__param_3];
	cvta.to.global.u64 	%rd1, %rd3;
	mov.u32 	%r3, %ctaid.x;
	mov.u32 	%r4, %ntid.x;
	mov.u32 	%r5, %tid.x;
	mad.lo.s32 	%r1, %r3, %r4, %r5;
	setp.ge.s32 	%p1, %r1, %r2;
	@%p1 bra 	$L__BB0_4;
	and.b32  	%r6, %r1, 1;
	setp.eq.b32 	%p2, %r6, 1;
	@%p2 bra 	$L__BB0_3;
	cvt.s64.s32 	%rd8, %r1;
	add.s64 	%rd9, %rd1, %rd8;
	mov.b16 	%rs2, 33;
	st.global.u8 	[%rd9], %rs2;
	bra.uni 	$L__BB0_4;
$L__BB0_3:
	cvt.s64.s32 	%rd4, %r1;
	cvta.to.global.u64 	%rd5, %rd2;
	add.s64 	%rd6, %rd5, %rd4;
	ld.global.u8 	%rs1, [%rd6];
	add.s64 	%rd7, %rd1, %rd4;
	st.global.u8 	[%rd7], %rs1;
$L__BB0_4:
	ret;

}


// ===== COMPILED SASS (sm_100) =====

	.target	sm_100

	.elftype	@"ET_EXEC"


//--------------------- .note.nv.tkinfo           --------------------------
	.section	.note.nv.tkinfo,"",@"SHT_NOTE"
	.sectionflags	@"SHF_NOTE_NV_TKINFO"
	.tkinfo
        /*0018*/ 	.word	0x00000002
        /*0030*/ 	.string	""
        /*0030*/ 	.string	"ptxas"
        /*0030*/ 	.string	"Cuda compilation tools, release 13.0, V13.0.88"
        /*0030*/ 	.string	"Build cuda_13.0.r13.0/compiler.36424714_0"
        /*0030*/ 	.string	"-arch sm_100 -m 64 "



//--------------------- .note.nv.cuinfo           --------------------------
	.section	.note.nv.cuinfo,"",@"SHT_NOTE"
	.sectionflags	@"SHF_NOTE_NV_CUINFO"
        /*0018*/ 	.short	0x0002
        /*001a*/ 	.short	0x0064
        /*001c*/ 	.short	0x0082
	.zero		2


//--------------------- .nv.info                  --------------------------
	.section	.nv.info,"",@"SHT_CUDA_INFO"
	.align	4


	//----- nvinfo : EIATTR_REGCOUNT
	.align		4
        /*0000*/ 	.byte	0x04, 0x2f
        /*0002*/ 	.short	(.L_1 - .L_0)
	.align		4
.L_0:
        /*0004*/ 	.word	index@(_Z30thisIsBasicallyAShaderInMyBookiPcS_S_)
        /*0008*/ 	.word	0x00000008


	//----- nvinfo : EIATTR_FRAME_SIZE
	.align		4
.L_1:
        /*000c*/ 	.byte	0x04, 0x11
        /*000e*/ 	.short	(.L_3 - .L_2)
	.align		4
.L_2:
        /*0010*/ 	.word	index@(_Z30thisIsBasicallyAShaderInMyBookiPcS_S_)
        /*0014*/ 	.word	0x00000000


	//----- nvinfo : EIATTR_MIN_STACK_SIZE
	.align		4
.L_3:
        /*0018*/ 	.byte	0x04, 0x12
        /*001a*/ 	.short	(.L_5 - .L_4)
	.align		4
.L_4:
        /*001c*/ 	.word	index@(_Z30thisIsBasicallyAShaderInMyBookiPcS_S_)
        /*0020*/ 	.word	0x00000000
.L_5:


//--------------------- .nv.compat                --------------------------
	.section	.nv.compat,"",@"SHT_CUDA_COMPAT_INFO"
	.align	4
        /*0000*/ 	.byte	0x02, 0x09, 0x00, 0x00, 0x02, 0x02, 0x01, 0x00, 0x02, 0x05, 0x05, 0x00, 0x03, 0x07, 0x01, 0x01
        /*0010*/ 	.byte	0x02, 0x03, 0x00, 0x00, 0x02, 0x06, 0x01, 0x00, 0x04, 0x0b, 0x08, 0x00, 0x09, 0x00, 0x00, 0x00
        /*0020*/ 	.byte	0x00, 0x00, 0x00, 0x00


//--------------------- .nv.info._Z30thisIsBasicallyAShaderInMyBookiPcS_S_ --------------------------
	.section	.nv.info._Z30thisIsBasicallyAShaderInMyBookiPcS_S_,"",@"SHT_CUDA_INFO"
	.sectionflags	@""
	.align	4


	//----- nvinfo : EIATTR_CUDA_API_VERSION
	.align		4
        /*0000*/ 	.byte	0x04, 0x37
        /*0002*/ 	.short	(.L_7 - .L_6)
.L_6:
        /*0004*/ 	.word	0x00000082


	//----- nvinfo : EIATTR_KPARAM_INFO
	.align		4
.L_7:
        /*0008*/ 	.byte	0x04, 0x17
        /*000a*/ 	.short	(.L_9 - .L_8)
.L_8:
        /*000c*/ 	.word	0x00000000
        /*0010*/ 	.short	0x0003
        /*0012*/ 	.short	0x0018
        /*0014*/ 	.byte	0x00, 0xf5, 0x21, 0x00


	//----- nvinfo : EIATTR_KPARAM_INFO
	.align		4
.L_9:
        /*0018*/ 	.byte	0x04, 0x17
        /*001a*/ 	.short	(.L_11 - .L_10)
.L_10:
        /*001c*/ 	.word	0x00000000
        /*0020*/ 	.short	0x0002
        /*0022*/ 	.short	0x0010
        /*0024*/ 	.byte	0x00, 0xf5, 0x21, 0x00


	//----- nvinfo : EIATTR_KPARAM_INFO
	.align		4
.L_11:
        /*0028*/ 	.byte	0x04, 0x17
        /*002a*/ 	.short	(.L_13 - .L_12)
.L_12:
        /*002c*/ 	.word	0x00000000
        /*0030*/ 	.short	0x0001
        /*0032*/ 	.short	0x0008
        /*0034*/ 	.byte	0x00, 0xf5, 0x21, 0x00


	//----- nvinfo : EIATTR_KPARAM_INFO
	.align		4
.L_13:
        /*0038*/ 	.byte	0x04, 0x17
        /*003a*/ 	.short	(.L_15 - .L_14)
.L_14:
        /*003c*/ 	.word	0x00000000
        /*0040*/ 	.short	0x0000
        /*0042*/ 	.short	0x0000
        /*0044*/ 	.byte	0x00, 0xf0, 0x11, 0x00


	//----- nvinfo : EIATTR_SPARSE_MMA_MASK
	.align		4
.L_15:
        /*0048*/ 	.byte	0x03, 0x50
        /*004a*/ 	.short	0x0000


	//----- nvinfo : EIATTR_MAXREG_COUNT
	.align		4
        /*004c*/ 	.byte	0x03, 0x1b
        /*004e*/ 	.short	0x00ff


	//----- nvinfo : EIATTR_MERCURY_ISA_VERSION
	.align		4
        /*0050*/ 	.byte	0x03, 0x5f
        /*0052*/ 	.short	0x0101


	//----- nvinfo : EIATTR_VRC_CTA_INIT_COUNT
	.align		4
        /*0054*/ 	.byte	0x02, 0x4a
	.zero		1
	.zero		1


	//----- nvinfo : EIATTR_EXIT_INSTR_OFFSETS
	.align		4
        /*0058*/ 	.byte	0x04, 0x1c
        /*005a*/ 	.short	(.L_17 - .L_16)


	//   ....[0]....
.L_16:
        /*005c*/ 	.word	0x00000070


	//   ....[1]....
        /*0060*/ 	.word	0x00000100


	//   ....[2]....
        /*0064*/ 	.word	0x000001a0


	//----- nvinfo : EIATTR_CBANK_PARAM_SIZE
	.align		4
.L_17:
        /*0068*/ 	.byte	0x03, 0x19
        /*006a*/ 	.short	0x0020


	//----- nvinfo : EIATTR_PARAM_CBANK
	.align		4
        /*006c*/ 	.byte	0x04, 0x0a
        /*006e*/ 	.short	(.L_19 - .L_18)
	.align		4
.L_18:
        /*0070*/ 	.word	index@(.nv.constant0._Z30thisIsBasicallyAShaderInMyBookiPcS_S_)
        /*0074*/ 	.short	0x0380
        /*0076*/ 	.short	0x0020


	//----- nvinfo : EIATTR_SW_WAR
	.align		4
.L_19:
        /*0078*/ 	.byte	0x04, 0x36
        /*007a*/ 	.short	(.L_21 - .L_20)
.L_20:
        /*007c*/ 	.word	0x00000008
.L_21:


//--------------------- .nv.callgraph             --------------------------
	.section	.nv.callgraph,"",@"SHT_CUDA_CALLGRAPH"
	.align	4
	.sectionentsize	8
	.align		4
        /*0000*/ 	.word	0x00000000
	.align		4
        /*0004*/ 	.word	0xffffffff
	.align		4
        /*0008*/ 	.word	0x00000000
	.align		4
        /*000c*/ 	.word	0xfffffffe
	.align		4
        /*0010*/ 	.word	0x00000000
	.align		4
        /*0014*/ 	.word	0xfffffffd
	.align		4
        /*0018*/ 	.word	0x00000000
	.align		4
        /*001c*/ 	.word	0xfffffffc


//--------------------- .text._Z30thisIsBasicallyAShaderInMyBookiPcS_S_ --------------------------
	.section	.text._Z30thisIsBasicallyAShaderInMyBookiPcS_S_,"ax",@progbits
	.align	128
        .global         _Z30thisIsBasicallyAShaderInMyBookiPcS_S_
        .type           _Z30thisIsBasicallyAShaderInMyBookiPcS_S_,@function
        .size           _Z30thisIsBasicallyAShaderInMyBookiPcS_S_,(.L_x_1 - _Z30thisIsBasicallyAShaderInMyBookiPcS_S_)
        .other          _Z30thisIsBasicallyAShaderInMyBookiPcS_S_,@"STO_CUDA_ENTRY STV_DEFAULT"
_Z30thisIsBasicallyAShaderInMyBookiPcS_S_:
.text._Z30thisIsBasicallyAShaderInMyBookiPcS_S_:
[----:B------:R-:W-:Y:S01]  /*0000*/  LDC R1, c[0x0][0x37c] ;  /* 0x0000df00ff017b82 */ /* 0x000fe20000000800 */
[----:B------:R-:W0:Y:S07]  /*0010*/  S2R R3, SR_TID.X ;  /* 0x0000000000037919 */ /* 0x000e2e0000002100 */
[----:B------:R-:W0:Y:S01]  /*0020*/  S2UR UR4, SR_CTAID.X ;  /* 0x00000000000479c3 */ /* 0x000e220000002500 */
[----:B------:R-:W1:Y:S07]  /*0030*/  LDCU UR5, c[0x0][0x380] ;  /* 0x00007000ff0577ac */ /* 0x000e6e0008000800 */
[----:B------:R-:W0:Y:S02]  /*0040*/  LDC R4, c[0x0][0x360] ;  /* 0x0000d800ff047b82 */ /* 0x000e240000000800 */
[----:B0-----:R-:W-:-:S05]  /*0050*/  IMAD R4, R4, UR4, R3 ;  /* 0x0000000404047c24 */ /* 0x001fca000f8e0203 */
[----:B-1----:R-:W-:-:S13]  /*0060*/  ISETP.GE.AND P0, PT, R4, UR5, PT ;  /* 0x0000000504007c0c */ /* 0x002fda000bf06270 */
[----:B------:R-:W-:Y:S05]  /*0070*/  @P0 EXIT ;  /* 0x000000000000094d */ /* 0x000fea0003800000 */
[----:B------:R-:W-:Y:S01]  /*0080*/  LOP3.LUT R0, R4, 0x1, RZ, 0xc0, !PT ;  /* 0x0000000104007812 */ /* 0x000fe200078ec0ff */
[----:B------:R-:W0:Y:S03]  /*0090*/  LDCU.64 UR4, c[0x0][0x358] ;  /* 0x00006b00ff0477ac */ /* 0x000e260008000a00 */
[----:B------:R-:W-:Y:S01]  /*00a0*/  ISETP.NE.U32.AND P0, PT, R0, 0x1, PT ;  /* 0x000000010000780c */ /* 0x000fe20003f05070 */
[----:B------:R-:W-:-:S12]  /*00b0*/  IMAD.MOV.U32 R0, RZ, RZ, 0x21 ;  /* 0x00000021ff007424 */ /* 0x000fd800078e00ff */
[----:B------:R-:W1:Y:S02]  /*00c0*/  @P0 LDC.64 R2, c[0x0][0x398] ;  /* 0x0000e600ff020b82 */ /* 0x000e640000000a00 */
[----:B-1----:R-:W-:-:S04]  /*00d0*/  @P0 IADD3 R2, P1, PT, R4, R2, RZ ;  /* 0x0000000204020210 */ /* 0x002fc80007f3e0ff */
[----:B------:R-:W-:-:S05]  /*00e0*/  @P0 LEA.HI.X.SX32 R3, R4, R3, 0x1, P1 ;  /* 0x0000000304030211 */ /* 0x000fca00008f0eff */
[----:B0-----:R0:W-:Y:S01]  /*00f0*/  @P0 STG.E.U8 desc[UR4][R2.64], R0 ;  /* 0x0000000002000986 */ /* 0x0011e2000c101104 */
[----:B------:R-:W-:Y:S05]  /*0100*/  @P0 EXIT ;  /* 0x000000000000094d */ /* 0x000fea0003800000 */
[----:B------:R-:W1:Y:S01]  /*0110*/  LDCU.64 UR6, c[0x0][0x388] ;  /* 0x00007100ff0677ac */ /* 0x000e620008000a00 */
[----:B0-----:R-:W-:Y:S02]  /*0120*/  SHF.R.S32.HI R0, RZ, 0x1f, R4 ;  /* 0x0000001fff007819 */ /* 0x001fe40000011404 */
[----:B-1----:R-:W-:-:S04]  /*0130*/  IADD3 R2, P0, PT, R4, UR6, RZ ;  /* 0x0000000604027c10 */ /* 0x002fc8000ff1e0ff */
[----:B------:R-:W-:Y:S01]  /*0140*/  IADD3.X R3, PT, PT, R0, UR7, RZ, P0, !PT ;  /* 0x0000000700037c10 */ /* 0x000fe200087fe4ff */
[----:B------:R-:W0:Y:S05]  /*0150*/  LDCU.64 UR6, c[0x0][0x398] ;  /* 0x00007300ff0677ac */ /* 0x000e2a0008000a00 */
[----:B------:R-:W2:Y:S01]  /*0160*/  LDG.E.U8 R3, desc[UR4][R2.64] ;  /* 0x0000000402037981 */ /* 0x000ea2000c1e1100 */
[----:B0-----:R-:W-:-:S04]  /*0170*/  IADD3 R4, P0, PT, R4, UR6, RZ ;  /* 0x0000000604047c10 */ /* 0x001fc8000ff1e0ff */
[----:B------:R-:W-:-:S05]  /*0180*/  IADD3.X R5, PT, PT, R0, UR7, RZ, P0, !PT ;  /* 0x0000000700057c10 */ /* 0x000fca00087fe4ff */
[----:B--2---:R-:W-:Y:S01]  /*0190*/  STG.E.U8 desc[UR4][R4.64], R3 ;  /* 0x0000000304007986 */ /* 0x004fe2000c101104 */
[----:B------:R-:W-:Y:S05]  /*01a0*/  EXIT ;  /* 0x000000000000794d */ /* 0x000fea0003800000 */
.L_x_0:
[----:B------:R-:W-:-:S00]  /*01b0*/  BRA `(.L_x_0) ;  /* 0xfffffffc00fc7947 */ /* 0x000fc0000383ffff */
[----:B------:R-:W-:-:S00]  /*01c0*/  NOP ;  /* 0x0000000000007918 */ /* 0x000fc00000000000 */
        /* <DEDUP_REMOVED lines=11> */
.L_x_1:


//--------------------- .nv.shared.reserved.0     --------------------------
	.section	.nv.shared.reserved.0,"aw",@nobits
	.weak		__nv_reservedSMEM_offset_0_alias
	.size		__nv_reservedSMEM_offset_0_alias, 0, 64
	.other		__nv_reservedSMEM_offset_0_alias,@"STO_CUDA_RESERVED_SHARED STV_DEFAULT"
__nv_reservedSMEM_offset_0_alias:
	.zero		0
	.zero		64


//--------------------- .nv.constant0._Z30thisIsBasicallyAShaderInMyBookiPcS_S_ --------------------------
	.section	.nv.constant0._Z30thisIsBasicallyAShaderInMyBookiPcS_S_,"a",@progbits
	.sectionflags	@""
	.align	4
.nv.constant0._Z30thisIsBasicallyAShaderInMyBookiPcS_S_:
	.zero		928


//--------------------- SYMBOLS --------------------------

	.type		.nv.reservedSmem.offset0,@object
	.size		.nv.reservedSmem.offset0,0x4
